//
// Generated by NVIDIA NVVM Compiler
//
// Compiler Build ID: CL-36424714
// Cuda compilation tools, release 13.0, V13.0.88
// Based on NVVM 20.0.0
//

.version 9.0
.target sm_100
.address_size 64

	// .globl	_Z5gInitPf
// _ZZ12gTransposeSMPfS_E5cache has been demoted
// _ZZ15gTransposeSM_WCPfS_E5cache has been demoted

.visible .entry _Z5gInitPf(
	.param .u64 .ptr .align 1 _Z5gInitPf_param_0
)
{
	.reg .b32 	%r<11>;
	.reg .b32 	%f<2>;
	.reg .b64 	%rd<5>;

	ld.param.u64 	%rd1, [_Z5gInitPf_param_0];
	cvta.to.global.u64 	%rd2, %rd1;
	mov.u32 	%r1, %tid.x;
	mov.u32 	%r2, %ctaid.x;
	mov.u32 	%r3, %ntid.x;
	mov.u32 	%r4, %tid.y;
	mov.u32 	%r5, %ctaid.y;
	mov.u32 	%r6, %ntid.y;
	mad.lo.s32 	%r7, %r5, %r6, %r4;
	mov.u32 	%r8, %nctaid.x;
	mad.lo.s32 	%r9, %r7, %r8, %r2;
	mad.lo.s32 	%r10, %r9, %r3, %r1;
	cvt.rn.f32.s32 	%f1, %r10;
	mul.wide.s32 	%rd3, %r10, 4;
	add.s64 	%rd4, %rd2, %rd3;
	st.global.f32 	[%rd4], %f1;
	ret;

}
	// .globl	_Z11gTranspose1PfS_
.visible .entry _Z11gTranspose1PfS_(
	.param .u64 .ptr .align 1 _Z11gTranspose1PfS__param_0,
	.param .u64 .ptr .align 1 _Z11gTranspose1PfS__param_1
)
{
	.reg .b32 	%r<13>;
	.reg .b32 	%f<2>;
	.reg .b64 	%rd<9>;

	ld.param.u64 	%rd1, [_Z11gTranspose1PfS__param_0];
	ld.param.u64 	%rd2, [_Z11gTranspose1PfS__param_1];
	cvta.to.global.u64 	%rd3, %rd2;
	cvta.to.global.u64 	%rd4, %rd1;
	mov.u32 	%r1, %tid.x;
	mov.u32 	%r2, %ctaid.x;
	mov.u32 	%r3, %ntid.x;
	mad.lo.s32 	%r4, %r2, %r3, %r1;
	mov.u32 	%r5, %tid.y;
	mov.u32 	%r6, %ctaid.y;
	mov.u32 	%r7, %ntid.y;
	mad.lo.s32 	%r8, %r6, %r7, %r5;
	mov.u32 	%r9, %nctaid.x;
	mul.lo.s32 	%r10, %r3, %r9;
	mad.lo.s32 	%r11, %r4, %r10, %r8;
	mul.wide.s32 	%rd5, %r11, 4;
	add.s64 	%rd6, %rd4, %rd5;
	ld.global.f32 	%f1, [%rd6];
	mad.lo.s32 	%r12, %r8, %r10, %r4;
	mul.wide.s32 	%rd7, %r12, 4;
	add.s64 	%rd8, %rd3, %rd7;
	st.global.f32 	[%rd8], %f1;
	ret;

}
	// .globl	_Z11gTranspose2PfS_
.visible .entry _Z11gTranspose2PfS_(
	.param .u64 .ptr .align 1 _Z11gTranspose2PfS__param_0,
	.param .u64 .ptr .align 1 _Z11gTranspose2PfS__param_1
)
{
	.reg .b32 	%r<15>;
	.reg .b32 	%f<2>;
	.reg .b64 	%rd<9>;

	ld.param.u64 	%rd1, [_Z11gTranspose2PfS__param_0];
	ld.param.u64 	%rd2, [_Z11gTranspose2PfS__param_1];
	cvta.to.global.u64 	%rd3, %rd2;
	cvta.to.global.u64 	%rd4, %rd1;
	mov.u32 	%r1, %tid.x;
	mov.u32 	%r2, %ctaid.x;
	mov.u32 	%r3, %ntid.x;
	mad.lo.s32 	%r4, %r2, %r3, %r1;
	mov.u32 	%r5, %tid.y;
	mov.u32 	%r6, %ctaid.y;
	mov.u32 	%r7, %ntid.y;
	mad.lo.s32 	%r8, %r6, %r7, %r5;
	mov.u32 	%r9, %nctaid.x;
	mul.lo.s32 	%r10, %r3, %r9;
	mov.u32 	%r11, %nctaid.y;
	mul.lo.s32 	%r12, %r7, %r11;
	mad.lo.s32 	%r13, %r10, %r8, %r4;
	mul.wide.s32 	%rd5, %r13, 4;
	add.s64 	%rd6, %rd4, %rd5;
	ld.global.f32 	%f1, [%rd6];
	mad.lo.s32 	%r14, %r12, %r4, %r8;
	mul.wide.s32 	%rd7, %r14, 4;
	add.s64 	%rd8, %rd3, %rd7;
	st.global.f32 	[%rd8], %f1;
	ret;

}
	// .globl	_Z12gTransposeSMPfS_
.visible .entry _Z12gTransposeSMPfS_(
	.param .u64 .ptr .align 1 _Z12gTransposeSMPfS__param_0,
	.param .u64 .ptr .align 1 _Z12gTransposeSMPfS__param_1
)
{
	.reg .b32 	%r<24>;
	.reg .b32 	%f<3>;
	.reg .b64 	%rd<9>;
	// demoted variable
	.shared .align 4 .b8 _ZZ12gTransposeSMPfS_E5cache[4096];
	ld.param.u64 	%rd1, [_Z12gTransposeSMPfS__param_0];
	ld.param.u64 	%rd2, [_Z12gTransposeSMPfS__param_1];
	cvta.to.global.u64 	%rd3, %rd2;
	cvta.to.global.u64 	%rd4, %rd1;
	mov.u32 	%r1, %tid.x;
	mov.u32 	%r2, %ctaid.x;
	mov.u32 	%r3, %ntid.x;
	mad.lo.s32 	%r4, %r2, %r3, %r1;
	mov.u32 	%r5, %tid.y;
	mov.u32 	%r6, %ctaid.y;
	mov.u32 	%r7, %ntid.y;
	mad.lo.s32 	%r8, %r6, %r7, %r5;
	mov.u32 	%r9, %nctaid.x;
	mul.lo.s32 	%r10, %r3, %r9;
	mad.lo.s32 	%r11, %r8, %r10, %r4;
	mul.wide.s32 	%rd5, %r11, 4;
	add.s64 	%rd6, %rd4, %rd5;
	ld.global.f32 	%f1, [%rd6];
	shl.b32 	%r12, %r5, 7;
	mov.u32 	%r13, _ZZ12gTransposeSMPfS_E5cache;
	add.s32 	%r14, %r13, %r12;
	shl.b32 	%r15, %r1, 2;
	add.s32 	%r16, %r14, %r15;
	st.shared.f32 	[%r16], %f1;
	bar.sync 	0;
	mad.lo.s32 	%r17, %r6, %r3, %r1;
	mad.lo.s32 	%r18, %r2, %r7, %r5;
	shl.b32 	%r19, %r1, 7;
	add.s32 	%r20, %r13, %r19;
	shl.b32 	%r21, %r5, 2;
	add.s32 	%r22, %r20, %r21;
	ld.shared.f32 	%f2, [%r22];
	mad.lo.s32 	%r23, %r18, %r10, %r17;
	mul.wide.s32 	%rd7, %r23, 4;
	add.s64 	%rd8, %rd3, %rd7;
	st.global.f32 	[%rd8], %f2;
	ret;

}
	// .globl	_Z15gTransposeSM_WCPfS_
.visible .entry _Z15gTransposeSM_WCPfS_(
	.param .u64 .ptr .align 1 _Z15gTransposeSM_WCPfS__param_0,
	.param .u64 .ptr .align 1 _Z15gTransposeSM_WCPfS__param_1
)
{
	.reg .b32 	%r<22>;
	.reg .b32 	%f<3>;
	.reg .b64 	%rd<9>;
	// demoted variable
	.shared .align 4 .b8 _ZZ15gTransposeSM_WCPfS_E5cache[4224];
	ld.param.u64 	%rd1, [_Z15gTransposeSM_WCPfS__param_0];
	ld.param.u64 	%rd2, [_Z15gTransposeSM_WCPfS__param_1];
	cvta.to.global.u64 	%rd3, %rd2;
	cvta.to.global.u64 	%rd4, %rd1;
	mov.u32 	%r1, %tid.x;
	mov.u32 	%r2, %ctaid.x;
	mov.u32 	%r3, %ntid.x;
	mad.lo.s32 	%r4, %r2, %r3, %r1;
	mov.u32 	%r5, %tid.y;
	mov.u32 	%r6, %ctaid.y;
	mov.u32 	%r7, %ntid.y;
	mad.lo.s32 	%r8, %r6, %r7, %r5;
	mov.u32 	%r9, %nctaid.x;
	mul.lo.s32 	%r10, %r3, %r9;
	mad.lo.s32 	%r11, %r8, %r10, %r4;
	mul.wide.s32 	%rd5, %r11, 4;
	add.s64 	%rd6, %rd4, %rd5;
	ld.global.f32 	%f1, [%rd6];
	mov.u32 	%r12, _ZZ15gTransposeSM_WCPfS_E5cache;
	mad.lo.s32 	%r13, %r5, 132, %r12;
	shl.b32 	%r14, %r1, 2;
	add.s32 	%r15, %r13, %r14;
	st.shared.f32 	[%r15], %f1;
	bar.sync 	0;
	mad.lo.s32 	%r16, %r6, %r3, %r1;
	mad.lo.s32 	%r17, %r2, %r7, %r5;
	mad.lo.s32 	%r18, %r1, 132, %r12;
	shl.b32 	%r19, %r5, 2;
	add.s32 	%r20, %r18, %r19;
	ld.shared.f32 	%f2, [%r20];
	mad.lo.s32 	%r21, %r17, %r10, %r16;
	mul.wide.s32 	%rd7, %r21, 4;
	add.s64 	%rd8, %rd3, %rd7;
	st.global.f32 	[%rd8], %f2;
	ret;

}


// ===== COMPILED SASS (sm_100) =====

	.target	sm_100

	.elftype	@"ET_EXEC"


//--------------------- .note.nv.tkinfo           --------------------------
	.section	.note.nv.tkinfo,"",@"SHT_NOTE"
	.sectionflags	@"SHF_NOTE_NV_TKINFO"
	.tkinfo
        /*0018*/ 	.word	0x00000002
        /*0030*/ 	.string	""
        /*0030*/ 	.string	"ptxas"
        /*0030*/ 	.string	"Cuda compilation tools, release 13.0, V13.0.88"
        /*0030*/ 	.string	"Build cuda_13.0.r13.0/compiler.36424714_0"
        /*0030*/ 	.string	"-arch sm_100 -m 64 "



//--------------------- .note.nv.cuinfo           --------------------------
	.section	.note.nv.cuinfo,"",@"SHT_NOTE"
	.sectionflags	@"SHF_NOTE_NV_CUINFO"
        /*0018*/ 	.short	0x0002
        /*001a*/ 	.short	0x0064
        /*001c*/ 	.short	0x0082
	.zero		2


//--------------------- .nv.info                  --------------------------
	.section	.nv.info,"",@"SHT_CUDA_INFO"
	.align	4


	//----- nvinfo : EIATTR_REGCOUNT
	.align		4
        /*0000*/ 	.byte	0x04, 0x2f
        /*0002*/ 	.short	(.L_1 - .L_0)
	.align		4
.L_0:
        /*0004*/ 	.word	index@(_Z5gInitPf)
        /*0008*/ 	.word	0x0000000c


	//----- nvinfo : EIATTR_FRAME_SIZE
	.align		4
.L_1:
        /*000c*/ 	.byte	0x04, 0x11
        /*000e*/ 	.short	(.L_3 - .L_2)
	.align		4
.L_2:
        /*0010*/ 	.word	index@(_Z5gInitPf)
        /*0014*/ 	.word	0x00000000


	//----- nvinfo : EIATTR_REGCOUNT
	.align		4
.L_3:
        /*0018*/ 	.byte	0x04, 0x2f
        /*001a*/ 	.short	(.L_5 - .L_4)
	.align		4
.L_4:
        /*001c*/ 	.word	index@(_Z11gTranspose1PfS_)
        /*0020*/ 	.word	0x0000000a


	//----- nvinfo : EIATTR_FRAME_SIZE
	.align		4
.L_5:
        /*0024*/ 	.byte	0x04, 0x11
        /*0026*/ 	.short	(.L_7 - .L_6)
	.align		4
.L_6:
        /*0028*/ 	.word	index@(_Z11gTranspose1PfS_)
        /*002c*/ 	.word	0x00000000


	//----- nvinfo : EIATTR_REGCOUNT
	.align		4
.L_7:
        /*0030*/ 	.byte	0x04, 0x2f
        /*0032*/ 	.short	(.L_9 - .L_8)
	.align		4
.L_8:
        /*0034*/ 	.word	index@(_Z11gTranspose2PfS_)
        /*0038*/ 	.word	0x0000000a


	//----- nvinfo : EIATTR_FRAME_SIZE
	.align		4
.L_9:
        /*003c*/ 	.byte	0x04, 0x11
        /*003e*/ 	.short	(.L_11 - .L_10)
	.align		4
.L_10:
        /*0040*/ 	.word	index@(_Z11gTranspose2PfS_)
        /*0044*/ 	.word	0x00000000


	//----- nvinfo : EIATTR_REGCOUNT
	.align		4
.L_11:
        /*0048*/ 	.byte	0x04, 0x2f
        /*004a*/ 	.short	(.L_13 - .L_12)
	.align		4
.L_12:
        /*004c*/ 	.word	index@(_Z12gTransposeSMPfS_)
        /*0050*/ 	.word	0x0000000f


	//----- nvinfo : EIATTR_FRAME_SIZE
	.align		4
.L_13:
        /*0054*/ 	.byte	0x04, 0x11
        /*0056*/ 	.short	(.L_15 - .L_14)
	.align		4
.L_14:
        /*0058*/ 	.word	index@(_Z12gTransposeSMPfS_)
        /*005c*/ 	.word	0x00000000


	//----- nvinfo : EIATTR_REGCOUNT
	.align		4
.L_15:
        /*0060*/ 	.byte	0x04, 0x2f
        /*0062*/ 	.short	(.L_17 - .L_16)
	.align		4
.L_16:
        /*0064*/ 	.word	index@(_Z15gTransposeSM_WCPfS_)
        /*0068*/ 	.word	0x00000010


	//----- nvinfo : EIATTR_FRAME_SIZE
	.align		4
.L_17:
        /*006c*/ 	.byte	0x04, 0x11
        /*006e*/ 	.short	(.L_19 - .L_18)
	.align		4
.L_18:
        /*0070*/ 	.word	index@(_Z15gTransposeSM_WCPfS_)
        /*0074*/ 	.word	0x00000000


	//----- nvinfo : EIATTR_MIN_STACK_SIZE
	.align		4
.L_19:
        /*0078*/ 	.byte	0x04, 0x12
        /*007a*/ 	.short	(.L_21 - .L_20)
	.align		4
.L_20:
        /*007c*/ 	.word	index@(_Z15gTransposeSM_WCPfS_)
        /*0080*/ 	.word	0x00000000


	//----- nvinfo : EIATTR_MIN_STACK_SIZE
	.align		4
.L_21:
        /*0084*/ 	.byte	0x04, 0x12
        /*0086*/ 	.short	(.L_23 - .L_22)
	.align		4
.L_22:
        /*0088*/ 	.word	index@(_Z12gTransposeSMPfS_)
        /*008c*/ 	.word	0x00000000


	//----- nvinfo : EIATTR_MIN_STACK_SIZE
	.align		4
.L_23:
        /*0090*/ 	.byte	0x04, 0x12
        /*0092*/ 	.short	(.L_25 - .L_24)
	.align		4
.L_24:
        /*0094*/ 	.word	index@(_Z11gTranspose2PfS_)
        /*0098*/ 	.word	0x00000000


	//----- nvinfo : EIATTR_MIN_STACK_SIZE
	.align		4
.L_25:
        /*009c*/ 	.byte	0x04, 0x12
        /*009e*/ 	.short	(.L_27 - .L_26)
	.align		4
.L_26:
        /*00a0*/ 	.word	index@(_Z11gTranspose1PfS_)
        /*00a4*/ 	.word	0x00000000


	//----- nvinfo : EIATTR_MIN_STACK_SIZE
	.align		4
.L_27:
        /*00a8*/ 	.byte	0x04, 0x12
        /*00aa*/ 	.short	(.L_29 - .L_28)
	.align		4
.L_28:
        /*00ac*/ 	.word	index@(_Z5gInitPf)
        /*00b0*/ 	.word	0x00000000
.L_29:


//--------------------- .nv.compat                --------------------------
	.section	.nv.compat,"",@"SHT_CUDA_COMPAT_INFO"
	.align	4
        /*0000*/ 	.byte	0x02, 0x09, 0x00, 0x00, 0x02, 0x02, 0x01, 0x00, 0x02, 0x05, 0x05, 0x00, 0x03, 0x07, 0x01, 0x01
        /*0010*/ 	.byte	0x02, 0x03, 0x00, 0x00, 0x02, 0x06, 0x01, 0x00, 0x04, 0x0b, 0x08, 0x00, 0x09, 0x00, 0x00, 0x00
        /*0020*/ 	.byte	0x00, 0x00, 0x00, 0x00


//--------------------- .nv.info._Z15gTransposeSM_WCPfS_ --------------------------
	.section	.nv.info._Z15gTransposeSM_WCPfS_,"",@"SHT_CUDA_INFO"
	.sectionflags	@""
	.align	4


	//----- nvinfo : EIATTR_CUDA_API_VERSION
	.align		4
        /*0000*/ 	.byte	0x04, 0x37
        /*0002*/ 	.short	(.L_31 - .L_30)
.L_30:
        /*0004*/ 	.word	0x00000082


	//----- nvinfo : EIATTR_KPARAM_INFO
	.align		4
.L_31:
        /*0008*/ 	.byte	0x04, 0x17
        /*000a*/ 	.short	(.L_33 - .L_32)
.L_32:
        /*000c*/ 	.word	0x00000000
        /*0010*/ 	.short	0x0001
        /*0012*/ 	.short	0x0008
        /*0014*/ 	.byte	0x00, 0xf5, 0x21, 0x00


	//----- nvinfo : EIATTR_KPARAM_INFO
	.align		4
.L_33:
        /*0018*/ 	.byte	0x04, 0x17
        /*001a*/ 	.short	(.L_35 - .L_34)
.L_34:
        /*001c*/ 	.word	0x00000000
        /*0020*/ 	.short	0x0000
        /*0022*/ 	.short	0x0000
        /*0024*/ 	.byte	0x00, 0xf5, 0x21, 0x00


	//----- nvinfo : EIATTR_SPARSE_MMA_MASK
	.align		4
.L_35:
        /*0028*/ 	.byte	0x03, 0x50
        /*002a*/ 	.short	0x0000


	//----- nvinfo : EIATTR_MAXREG_COUNT
	.align		4
        /*002c*/ 	.byte	0x03, 0x1b
        /*002e*/ 	.short	0x00ff


	//----- nvinfo : EIATTR_NUM_BARRIERS
	.align		4
        /*0030*/ 	.byte	0x02, 0x4c
        /*0032*/ 	.byte	0x01
	.zero		1


	//----- nvinfo : EIATTR_MERCURY_ISA_VERSION
	.align		4
        /*0034*/ 	.byte	0x03, 0x5f
        /*0036*/ 	.short	0x0101


	//----- nvinfo : EIATTR_VRC_CTA_INIT_COUNT
	.align		4
        /*0038*/ 	.byte	0x02, 0x4a
	.zero		1
	.zero		1


	//----- nvinfo : EIATTR_EXIT_INSTR_OFFSETS
	.align		4
        /*003c*/ 	.byte	0x04, 0x1c
        /*003e*/ 	.short	(.L_37 - .L_36)


	//   ....[0]....
.L_36:
        /*0040*/ 	.word	0x00000200


	//----- nvinfo : EIATTR_CBANK_PARAM_SIZE
	.align		4
.L_37:
        /*0044*/ 	.byte	0x03, 0x19
        /*0046*/ 	.short	0x0010


	//----- nvinfo : EIATTR_PARAM_CBANK
	.align		4
        /*0048*/ 	.byte	0x04, 0x0a
        /*004a*/ 	.short	(.L_39 - .L_38)
	.align		4
.L_38:
        /*004c*/ 	.word	index@(.nv.constant0._Z15gTransposeSM_WCPfS_)
        /*0050*/ 	.short	0x0380
        /*0052*/ 	.short	0x0010


	//----- nvinfo : EIATTR_SW_WAR
	.align		4
.L_39:
        /*0054*/ 	.byte	0x04, 0x36
        /*0056*/ 	.short	(.L_41 - .L_40)
.L_40:
        /*0058*/ 	.word	0x00000008
.L_41:


//--------------------- .nv.info._Z12gTransposeSMPfS_ --------------------------
	.section	.nv.info._Z12gTransposeSMPfS_,"",@"SHT_CUDA_INFO"
	.sectionflags	@""
	.align	4


	//----- nvinfo : EIATTR_CUDA_API_VERSION
	.align		4
        /*0000*/ 	.byte	0x04, 0x37
        /*0002*/ 	.short	(.L_43 - .L_42)
.L_42:
        /*0004*/ 	.word	0x00000082


	//----- nvinfo : EIATTR_KPARAM_INFO
	.align		4
.L_43:
        /*0008*/ 	.byte	0x04, 0x17
        /*000a*/ 	.short	(.L_45 - .L_44)
.L_44:
        /*000c*/ 	.word	0x00000000
        /*0010*/ 	.short	0x0001
        /*0012*/ 	.short	0x0008
        /*0014*/ 	.byte	0x00, 0xf5, 0x21, 0x00


	//----- nvinfo : EIATTR_KPARAM_INFO
	.align		4
.L_45:
        /*0018*/ 	.byte	0x04, 0x17
        /*001a*/ 	.short	(.L_47 - .L_46)
.L_46:
        /*001c*/ 	.word	0x00000000
        /*0020*/ 	.short	0x0000
        /*0022*/ 	.short	0x0000
        /*0024*/ 	.byte	0x00, 0xf5, 0x21, 0x00


	//----- nvinfo : EIATTR_SPARSE_MMA_MASK
	.align		4
.L_47:
        /*0028*/ 	.byte	0x03, 0x50
        /*002a*/ 	.short	0x0000


	//----- nvinfo : EIATTR_MAXREG_COUNT
	.align		4
        /*002c*/ 	.byte	0x03, 0x1b
        /*002e*/ 	.short	0x00ff


	//----- nvinfo : EIATTR_NUM_BARRIERS
	.align		4
        /*0030*/ 	.byte	0x02, 0x4c
        /*0032*/ 	.byte	0x01
	.zero		1


	//----- nvinfo : EIATTR_MERCURY_ISA_VERSION
	.align		4
        /*0034*/ 	.byte	0x03, 0x5f
        /*0036*/ 	.short	0x0101


	//----- nvinfo : EIATTR_VRC_CTA_INIT_COUNT
	.align		4
        /*0038*/ 	.byte	0x02, 0x4a
	.zero		1
	.zero		1


	//----- nvinfo : EIATTR_EXIT_INSTR_OFFSETS
	.align		4
        /*003c*/ 	.byte	0x04, 0x1c
        /*003e*/ 	.short	(.L_49 - .L_48)


	//   ....[0]....
.L_48:
        /*0040*/ 	.word	0x00000200


	//----- nvinfo : EIATTR_CBANK_PARAM_SIZE
	.align		4
.L_49:
        /*0044*/ 	.byte	0x03, 0x19
        /*0046*/ 	.short	0x0010


	//----- nvinfo : EIATTR_PARAM_CBANK
	.align		4
        /*0048*/ 	.byte	0x04, 0x0a
        /*004a*/ 	.short	(.L_51 - .L_50)
	.align		4
.L_50:
        /*004c*/ 	.word	index@(.nv.constant0._Z12gTransposeSMPfS_)
        /*0050*/ 	.short	0x0380
        /*0052*/ 	.short	0x0010


	//----- nvinfo : EIATTR_SW_WAR
	.align		4
.L_51:
        /*0054*/ 	.byte	0x04, 0x36
        /*0056*/ 	.short	(.L_53 - .L_52)
.L_52:
        /*0058*/ 	.word	0x00000008
.L_53:


//--------------------- .nv.info._Z11gTranspose2PfS_ --------------------------
	.section	.nv.info._Z11gTranspose2PfS_,"",@"SHT_CUDA_INFO"
	.sectionflags	@""
	.align	4


	//----- nvinfo : EIATTR_CUDA_API_VERSION
	.align		4
        /*0000*/ 	.byte	0x04, 0x37
        /*0002*/ 	.short	(.L_55 - .L_54)
.L_54:
        /*0004*/ 	.word	0x00000082


	//----- nvinfo : EIATTR_KPARAM_INFO
	.align		4
.L_55:
        /*0008*/ 	.byte	0x04, 0x17
        /*000a*/ 	.short	(.L_57 - .L_56)
.L_56:
        /*000c*/ 	.word	0x00000000
        /*0010*/ 	.short	0x0001
        /*0012*/ 	.short	0x0008
        /*0014*/ 	.byte	0x00, 0xf5, 0x21, 0x00


	//----- nvinfo : EIATTR_KPARAM_INFO
	.align		4
.L_57:
        /*0018*/ 	.byte	0x04, 0x17
        /*001a*/ 	.short	(.L_59 - .L_58)
.L_58:
        /*001c*/ 	.word	0x00000000
        /*0020*/ 	.short	0x0000
        /*0022*/ 	.short	0x0000
        /*0024*/ 	.byte	0x00, 0xf5, 0x21, 0x00


	//----- nvinfo : EIATTR_SPARSE_MMA_MASK
	.align		4
.L_59:
        /*0028*/ 	.byte	0x03, 0x50
        /*002a*/ 	.short	0x0000


	//----- nvinfo : EIATTR_MAXREG_COUNT
	.align		4
        /*002c*/ 	.byte	0x03, 0x1b
        /*002e*/ 	.short	0x00ff


	//----- nvinfo : EIATTR_MERCURY_ISA_VERSION
	.align		4
        /*0030*/ 	.byte	0x03, 0x5f
        /*0032*/ 	.short	0x0101


	//----- nvinfo : EIATTR_VRC_CTA_INIT_COUNT
	.align		4
        /*0034*/ 	.byte	0x02, 0x4a
	.zero		1
	.zero		1


	//----- nvinfo : EIATTR_EXIT_INSTR_OFFSETS
	.align		4
        /*0038*/ 	.byte	0x04, 0x1c
        /*003a*/ 	.short	(.L_61 - .L_60)


	//   ....[0]....
.L_60:
        /*003c*/ 	.word	0x00000160


	//----- nvinfo : EIATTR_CBANK_PARAM_SIZE
	.align		4
.L_61:
        /*0040*/ 	.byte	0x03, 0x19
        /*0042*/ 	.short	0x0010


	//----- nvinfo : EIATTR_PARAM_CBANK
	.align		4
        /*0044*/ 	.byte	0x04, 0x0a
        /*0046*/ 	.short	(.L_63 - .L_62)
	.align		4
.L_62:
        /*0048*/ 	.word	index@(.nv.constant0._Z11gTranspose2PfS_)
        /*004c*/ 	.short	0x0380
        /*004e*/ 	.short	0x0010


	//----- nvinfo : EIATTR_SW_WAR
	.align		4
.L_63:
        /*0050*/ 	.byte	0x04, 0x36
        /*0052*/ 	.short	(.L_65 - .L_64)
.L_64:
        /*0054*/ 	.word	0x00000008
.L_65:


//--------------------- .nv.info._Z11gTranspose1PfS_ --------------------------
	.section	.nv.info._Z11gTranspose1PfS_,"",@"SHT_CUDA_INFO"
	.sectionflags	@""
	.align	4


	//----- nvinfo : EIATTR_CUDA_API_VERSION
	.align		4
        /*0000*/ 	.byte	0x04, 0x37
        /*0002*/ 	.short	(.L_67 - .L_66)
.L_66:
        /*0004*/ 	.word	0x00000082


	//----- nvinfo : EIATTR_KPARAM_INFO
	.align		4
.L_67:
        /*0008*/ 	.byte	0x04, 0x17
        /*000a*/ 	.short	(.L_69 - .L_68)
.L_68:
        /*000c*/ 	.word	0x00000000
        /*0010*/ 	.short	0x0001
        /*0012*/ 	.short	0x0008
        /*0014*/ 	.byte	0x00, 0xf5, 0x21, 0x00


	//----- nvinfo : EIATTR_KPARAM_INFO
	.align		4
.L_69:
        /*0018*/ 	.byte	0x04, 0x17
        /*001a*/ 	.short	(.L_71 - .L_70)
.L_70:
        /*001c*/ 	.word	0x00000000
        /*0020*/ 	.short	0x0000
        /*0022*/ 	.short	0x0000
        /*0024*/ 	.byte	0x00, 0xf5, 0x21, 0x00


	//----- nvinfo : EIATTR_SPARSE_MMA_MASK
	.align		4
.L_71:
        /*0028*/ 	.byte	0x03, 0x50
        /*002a*/ 	.short	0x0000


	//----- nvinfo : EIATTR_MAXREG_COUNT
	.align		4
        /*002c*/ 	.byte	0x03, 0x1b
        /*002e*/ 	.short	0x00ff


	//----- nvinfo : EIATTR_MERCURY_ISA_VERSION
	.align		4
        /*0030*/ 	.byte	0x03, 0x5f
        /*0032*/ 	.short	0x0101


	//----- nvinfo : EIATTR_VRC_CTA_INIT_COUNT
	.align		4
        /*0034*/ 	.byte	0x02, 0x4a
	.zero		1
	.zero		1


	//----- nvinfo : EIATTR_EXIT_INSTR_OFFSETS
	.align		4
        /*0038*/ 	.byte	0x04, 0x1c
        /*003a*/ 	.short	(.L_73 - .L_72)


	//   ....[0]....
.L_72:
        /*003c*/ 	.word	0x00000140


	//----- nvinfo : EIATTR_CBANK_PARAM_SIZE
	.align		4
.L_73:
        /*0040*/ 	.byte	0x03, 0x19
        /*0042*/ 	.short	0x0010


	//----- nvinfo : EIATTR_PARAM_CBANK
	.align		4
        /*0044*/ 	.byte	0x04, 0x0a
        /*0046*/ 	.short	(.L_75 - .L_74)
	.align		4
.L_74:
        /*0048*/ 	.word	index@(.nv.constant0._Z11gTranspose1PfS_)
        /*004c*/ 	.short	0x0380
        /*004e*/ 	.short	0x0010


	//----- nvinfo : EIATTR_SW_WAR
	.align		4
.L_75:
        /*0050*/ 	.byte	0x04, 0x36
        /*0052*/ 	.short	(.L_77 - .L_76)
.L_76:
        /*0054*/ 	.word	0x00000008
.L_77:


//--------------------- .nv.info._Z5gInitPf       --------------------------
	.section	.nv.info._Z5gInitPf,"",@"SHT_CUDA_INFO"
	.sectionflags	@""
	.align	4


	//----- nvinfo : EIATTR_CUDA_API_VERSION
	.align		4
        /*0000*/ 	.byte	0x04, 0x37
        /*0002*/ 	.short	(.L_79 - .L_78)
.L_78:
        /*0004*/ 	.word	0x00000082


	//----- nvinfo : EIATTR_KPARAM_INFO
	.align		4
.L_79:
        /*0008*/ 	.byte	0x04, 0x17
        /*000a*/ 	.short	(.L_81 - .L_80)
.L_80:
        /*000c*/ 	.word	0x00000000
        /*0010*/ 	.short	0x0000
        /*0012*/ 	.short	0x0000
        /*0014*/ 	.byte	0x00, 0xf5, 0x21, 0x00


	//----- nvinfo : EIATTR_SPARSE_MMA_MASK
	.align		4
.L_81:
        /*0018*/ 	.byte	0x03, 0x50
        /*001a*/ 	.short	0x0000


	//----- nvinfo : EIATTR_MAXREG_COUNT
	.align		4
        /*001c*/ 	.byte	0x03, 0x1b
        /*001e*/ 	.short	0x00ff


	//----- nvinfo : EIATTR_MERCURY_ISA_VERSION
	.align		4
        /*0020*/ 	.byte	0x03, 0x5f
        /*0022*/ 	.short	0x0101


	//----- nvinfo : EIATTR_VRC_CTA_INIT_COUNT
	.align		4
        /*0024*/ 	.byte	0x02, 0x4a
	.zero		1
	.zero		1


	//----- nvinfo : EIATTR_EXIT_INSTR_OFFSETS
	.align		4
        /*0028*/ 	.byte	0x04, 0x1c
        /*002a*/ 	.short	(.L_83 - .L_82)


	//   ....[0]....
.L_82:
        /*002c*/ 	.word	0x00000100


	//----- nvinfo : EIATTR_CBANK_PARAM_SIZE
	.align		4
.L_83:
        /*0030*/ 	.byte	0x03, 0x19
        /*0032*/ 	.short	0x0008


	//----- nvinfo : EIATTR_PARAM_CBANK
	.align		4
        /*0034*/ 	.byte	0x04, 0x0a
        /*0036*/ 	.short	(.L_85 - .L_84)
	.align		4
.L_84:
        /*0038*/ 	.word	index@(.nv.constant0._Z5gInitPf)
        /*003c*/ 	.short	0x0380
        /*003e*/ 	.short	0x0008


	//----- nvinfo : EIATTR_SW_WAR
	.align		4
.L_85:
        /*0040*/ 	.byte	0x04, 0x36
        /*0042*/ 	.short	(.L_87 - .L_86)
.L_86:
        /*0044*/ 	.word	0x00000008
.L_87:


//--------------------- .nv.callgraph             --------------------------
	.section	.nv.callgraph,"",@"SHT_CUDA_CALLGRAPH"
	.align	4
	.sectionentsize	8
	.align		4
        /*0000*/ 	.word	0x00000000
	.align		4
        /*0004*/ 	.word	0xffffffff
	.align		4
        /*0008*/ 	.word	0x00000000
	.align		4
        /*000c*/ 	.word	0xfffffffe
	.align		4
        /*0010*/ 	.word	0x00000000
	.align		4
        /*0014*/ 	.word	0xfffffffd
	.align		4
        /*0018*/ 	.word	0x00000000
	.align		4
        /*001c*/ 	.word	0xfffffffc


//--------------------- .text._Z15gTransposeSM_WCPfS_ --------------------------
	.section	.text._Z15gTransposeSM_WCPfS_,"ax",@progbits
	.align	128
        .global         _Z15gTransposeSM_WCPfS_
        .type           _Z15gTransposeSM_WCPfS_,@function
        .size           _Z15gTransposeSM_WCPfS_,(.L_x_5 - _Z15gTransposeSM_WCPfS_)
        .other          _Z15gTransposeSM_WCPfS_,@"STO_CUDA_ENTRY STV_DEFAULT"
_Z15gTransposeSM_WCPfS_:
.text._Z15gTransposeSM_WCPfS_:
[----:B------:R-:W-:Y:S01]  /*0000*/  LDC R1, c[0x0][0x37c] ;  /* 0x0000df00ff017b82 */ /* 0x000fe20000000800 */
[----:B------:R-:W0:Y:S07]  /*0010*/  S2R R10, SR_TID.X ;  /* 0x00000000000a7919 */ /* 0x000e2e0000002100 */
[----:B------:R-:W0:Y:S01]  /*0020*/  LDC R11, c[0x0][0x360] ;  /* 0x0000d800ff0b7b82 */ /* 0x000e220000000800 */
[----:B------:R-:W1:Y:S01]  /*0030*/  LDCU.64 UR4, c[0x0][0x358] ;  /* 0x00006b00ff0477ac */ /* 0x000e620008000a00 */
[----:B------:R-:W2:Y:S06]  /*0040*/  S2R R12, SR_TID.Y ;  /* 0x00000000000c7919 */ /* 0x000eac0000002200 */
[----:B------:R-:W0:Y:S08]  /*0050*/  S2UR UR6, SR_CTAID.X ;  /* 0x00000000000679c3 */ /* 0x000e300000002500 */
[----:B------:R-:W2:Y:S08]  /*0060*/  S2UR UR7, SR_CTAID.Y ;  /* 0x00000000000779c3 */ /* 0x000eb00000002600 */
[----:B------:R-:W2:Y:S01]  /*0070*/  LDC R13, c[0x0][0x364] ;  /* 0x0000d900ff0d7b82 */ /* 0x000ea20000000800 */
[----:B------:R-:W3:Y:S07]  /*0080*/  LDCU UR8, c[0x0][0x370] ;  /* 0x00006e00ff0877ac */ /* 0x000eee0008000800 */
[----:B------:R-:W4:Y:S01]  /*0090*/  LDC.64 R2, c[0x0][0x380] ;  /* 0x0000e000ff027b82 */ /* 0x000f220000000a00 */
[----:B0-----:R-:W-:-:S02]  /*00a0*/  IMAD R0, R11, UR6, R10 ;  /* 0x000000060b007c24 */ /* 0x001fc4000f8e020a */
[----:B---3--:R-:W-:Y:S02]  /*00b0*/  IMAD R4, R11, UR8, RZ ;  /* 0x000000080b047c24 */ /* 0x008fe4000f8e02ff */
[----:B--2---:R-:W-:-:S04]  /*00c0*/  IMAD R5, R13, UR7, R12 ;  /* 0x000000070d057c24 */ /* 0x004fc8000f8e020c */
[----:B------:R-:W-:-:S04]  /*00d0*/  IMAD R5, R5, R4, R0 ;  /* 0x0000000405057224 */ /* 0x000fc800078e0200 */
[----:B----4-:R-:W-:-:S05]  /*00e0*/  IMAD.WIDE R2, R5, 0x4, R2 ;  /* 0x0000000405027825 */ /* 0x010fca00078e0202 */
[----:B-1----:R0:W2:Y:S01]  /*00f0*/  LDG.E R0, desc[UR4][R2.64] ;  /* 0x0000000402007981 */ /* 0x0020a2000c1e1900 */
[----:B------:R-:W-:Y:S01]  /*0100*/  MOV R5, 0x400 ;  /* 0x0000040000057802 */ /* 0x000fe20000000f00 */
[----:B------:R-:W1:Y:S01]  /*0110*/  S2R R6, SR_CgaCtaId ;  /* 0x0000000000067919 */ /* 0x000e620000008800 */
[----:B0-----:R-:W0:Y:S02]  /*0120*/  LDC.64 R2, c[0x0][0x388] ;  /* 0x0000e200ff027b82 */ /* 0x001e240000000a00 */
[----:B-1----:R-:W-:-:S05]  /*0130*/  LEA R5, R6, R5, 0x18 ;  /* 0x0000000506057211 */ /* 0x002fca00078ec0ff */
[--C-:B------:R-:W-:Y:S02]  /*0140*/  IMAD R6, R12, 0x84, R5.reuse ;  /* 0x000000840c067824 */ /* 0x100fe400078e0205 */
[----:B------:R-:W-:-:S03]  /*0150*/  IMAD R7, R10, 0x84, R5 ;  /* 0x000000840a077824 */ /* 0x000fc600078e0205 */
[----:B------:R-:W-:Y:S01]  /*0160*/  LEA R5, R10, R6, 0x2 ;  /* 0x000000060a057211 */ /* 0x000fe200078e10ff */
[----:B------:R-:W-:Y:S01]  /*0170*/  IMAD R6, R13, UR6, R12 ;  /* 0x000000060d067c24 */ /* 0x000fe2000f8e020c */
[----:B------:R-:W-:Y:S01]  /*0180*/  LEA R8, R12, R7, 0x2 ;  /* 0x000000070c087211 */ /* 0x000fe200078e10ff */
[----:B------:R-:W-:-:S04]  /*0190*/  IMAD R7, R11, UR7, R10 ;  /* 0x000000070b077c24 */ /* 0x000fc8000f8e020a */
[----:B------:R-:W-:-:S04]  /*01a0*/  IMAD R7, R4, R6, R7 ;  /* 0x0000000604077224 */ /* 0x000fc800078e0207 */
[----:B0-----:R-:W-:Y:S01]  /*01b0*/  IMAD.WIDE R2, R7, 0x4, R2 ;  /* 0x0000000407027825 */ /* 0x001fe200078e0202 */
[----:B--2---:R-:W-:Y:S01]  /*01c0*/  STS [R5], R0 ;  /* 0x0000000005007388 */ /* 0x004fe20000000800 */
[----:B------:R-:W-:Y:S06]  /*01d0*/  BAR.SYNC.DEFER_BLOCKING 0x0 ;  /* 0x0000000000007b1d */ /* 0x000fec0000010000 */
[----:B------:R-:W0:Y:S04]  /*01e0*/  LDS R9, [R8] ;  /* 0x0000000008097984 */ /* 0x000e280000000800 */
[----:B0-----:R-:W-:Y:S01]  /*01f0*/  STG.E desc[UR4][R2.64], R9 ;  /* 0x0000000902007986 */ /* 0x001fe2000c101904 */
[----:B------:R-:W-:Y:S05]  /*0200*/  EXIT ;  /* 0x000000000000794d */ /* 0x000fea0003800000 */
.L_x_0:
[----:B------:R-:W-:-:S00]  /*0210*/  BRA `(.L_x_0) ;  /* 0xfffffffc00fc7947 */ /* 0x000fc0000383ffff */
[----:B------:R-:W-:-:S00]  /*0220*/  NOP ;  /* 0x0000000000007918 */ /* 0x000fc00000000000 */
        /* <DEDUP_REMOVED lines=13> */
.L_x_5:


//--------------------- .text._Z12gTransposeSMPfS_ --------------------------
	.section	.text._Z12gTransposeSMPfS_,"ax",@progbits
	.align	128
        .global         _Z12gTransposeSMPfS_
        .type           _Z12gTransposeSMPfS_,@function
        .size           _Z12gTransposeSMPfS_,(.L_x_6 - _Z12gTransposeSMPfS_)
        .other          _Z12gTransposeSMPfS_,@"STO_CUDA_ENTRY STV_DEFAULT"
_Z12gTransposeSMPfS_:
.text._Z12gTransposeSMPfS_:
        /* <DEDUP_REMOVED lines=16> */
[----:B------:R-:W1:Y:S01]  /*0100*/  S2UR UR5, SR_CgaCtaId ;  /* 0x00000000000579c3 */ /* 0x000e620000008800 */
[----:B------:R-:W-:Y:S01]  /*0110*/  UMOV UR4, 0x400 ;  /* 0x0000040000047882 */ /* 0x000fe20000000000 */
[----:B------:R-:W-:-:S06]  /*0120*/  IMAD R7, R7, UR9, R10 ;  /* 0x0000000907077c24 */ /* 0x000fcc000f8e020a */
[----:B0-----:R-:W0:Y:S01]  /*0130*/  LDC.64 R2, c[0x0][0x388] ;  /* 0x0000e200ff027b82 */ /* 0x001e220000000a00 */
[----:B-1----:R-:W-:-:S06]  /*0140*/  ULEA UR4, UR5, UR4, 0x18 ;  /* 0x0000000405047291 */ /* 0x002fcc000f8ec0ff */
[C---:B------:R-:W-:Y:S02]  /*0150*/  LEA R5, R11.reuse, UR4, 0x7 ;  /* 0x000000040b057c11 */ /* 0x040fe4000f8e38ff */
[C---:B------:R-:W-:Y:S02]  /*0160*/  LEA R6, R10.reuse, UR4, 0x7 ;  /* 0x000000040a067c11 */ /* 0x040fe4000f8e38ff */
[----:B------:R-:W-:Y:S02]  /*0170*/  LEA R5, R10, R5, 0x2 ;  /* 0x000000050a057211 */ /* 0x000fe400078e10ff */
        /* <DEDUP_REMOVED lines=9> */
.L_x_1:
        /* <DEDUP_REMOVED lines=15> */
.L_x_6:


//--------------------- .text._Z11gTranspose2PfS_ --------------------------
	.section	.text._Z11gTranspose2PfS_,"ax",@progbits
	.align	128
        .global         _Z11gTranspose2PfS_
        .type           _Z11gTranspose2PfS_,@function
        .size           _Z11gTranspose2PfS_,(.L_x_7 - _Z11gTranspose2PfS_)
        .other          _Z11gTranspose2PfS_,@"STO_CUDA_ENTRY STV_DEFAULT"
_Z11gTranspose2PfS_:
.text._Z11gTranspose2PfS_:
        /* <DEDUP_REMOVED lines=14> */
[----:B----4-:R-:W-:Y:S01]  /*00e0*/  IMAD.WIDE R2, R5, 0x4, R2 ;  /* 0x0000000405027825 */ /* 0x010fe200078e0202 */
[----:B------:R-:W0:Y:S01]  /*00f0*/  LDCU UR6, c[0x0][0x374] ;  /* 0x00006e80ff0677ac */ /* 0x000e220008000800 */
[----:B------:R-:W2:Y:S04]  /*0100*/  LDC.64 R4, c[0x0][0x388] ;  /* 0x0000e200ff047b82 */ /* 0x000ea80000000a00 */
[----:B-1----:R-:W3:Y:S01]  /*0110*/  LDG.E R3, desc[UR4][R2.64] ;  /* 0x0000000402037981 */ /* 0x002ee2000c1e1900 */
[----:B0-----:R-:W-:-:S04]  /*0120*/  IMAD R6, R6, UR6, RZ ;  /* 0x0000000606067c24 */ /* 0x001fc8000f8e02ff */
[----:B------:R-:W-:-:S04]  /*0130*/  IMAD R7, R0, R6, R7 ;  /* 0x0000000600077224 */ /* 0x000fc800078e0207 */
[----:B--2---:R-:W-:-:S05]  /*0140*/  IMAD.WIDE R4, R7, 0x4, R4 ;  /* 0x0000000407047825 */ /* 0x004fca00078e0204 */
[----:B---3--:R-:W-:Y:S01]  /*0150*/  STG.E desc[UR4][R4.64], R3 ;  /* 0x0000000304007986 */ /* 0x008fe2000c101904 */
[----:B------:R-:W-:Y:S05]  /*0160*/  EXIT ;  /* 0x000000000000794d */ /* 0x000fea0003800000 */
.L_x_2:
        /* <DEDUP_REMOVED lines=9> */
.L_x_7:


//--------------------- .text._Z11gTranspose1PfS_ --------------------------
	.section	.text._Z11gTranspose1PfS_,"ax",@progbits
	.align	128
        .global         _Z11gTranspose1PfS_
        .type           _Z11gTranspose1PfS_,@function
        .size           _Z11gTranspose1PfS_,(.L_x_8 - _Z11gTranspose1PfS_)
        .other          _Z11gTranspose1PfS_,@"STO_CUDA_ENTRY STV_DEFAULT"
_Z11gTranspose1PfS_:
.text._Z11gTranspose1PfS_:
[----:B------:R-:W-:Y:S01]  /*0000*/  LDC R1, c[0x0][0x37c] ;  /* 0x0000df00ff017b82 */ /* 0x000fe20000000800 */
[----:B------:R-:W0:Y:S07]  /*0010*/  S2R R7, SR_TID.Y ;  /* 0x0000000000077919 */ /* 0x000e2e0000002200 */
[----:B------:R-:W1:Y:S01]  /*0020*/  LDC R5, c[0x0][0x360] ;  /* 0x0000d800ff057b82 */ /* 0x000e620000000800 */
[----:B------:R-:W2:Y:S01]  /*0030*/  LDCU.64 UR4, c[0x0][0x358] ;  /* 0x00006b00ff0477ac */ /* 0x000ea20008000a00 */
[----:B------:R-:W3:Y:S06]  /*0040*/  S2R R0, SR_TID.X ;  /* 0x0000000000007919 */ /* 0x000eec0000002100 */
[----:B------:R-:W0:Y:S08]  /*0050*/  S2UR UR7, SR_CTAID.Y ;  /* 0x00000000000779c3 */ /* 0x000e300000002600 */
[----:B------:R-:W0:Y:S01]  /*0060*/  LDC R4, c[0x0][0x364] ;  /* 0x0000d900ff047b82 */ /* 0x000e220000000800 */
[----:B------:R-:W1:Y:S07]  /*0070*/  LDCU UR8, c[0x0][0x370] ;  /* 0x00006e00ff0877ac */ /* 0x000e6e0008000800 */
[----:B------:R-:W3:Y:S08]  /*0080*/  S2UR UR6, SR_CTAID.X ;  /* 0x00000000000679c3 */ /* 0x000ef00000002500 */
[----:B------:R-:W4:Y:S01]  /*0090*/  LDC.64 R2, c[0x0][0x380] ;  /* 0x0000e000ff027b82 */ /* 0x000f220000000a00 */
[----:B-1----:R-:W-:-:S02]  /*00a0*/  IMAD R6, R5, UR8, RZ ;  /* 0x0000000805067c24 */ /* 0x002fc4000f8e02ff */
[----:B0-----:R-:W-:Y:S02]  /*00b0*/  IMAD R7, R4, UR7, R7 ;  /* 0x0000000704077c24 */ /* 0x001fe4000f8e0207 */
[----:B---3--:R-:W-:-:S04]  /*00c0*/  IMAD R0, R5, UR6, R0 ;  /* 0x0000000605007c24 */ /* 0x008fc8000f8e0200 */
[----:B------:R-:W-:-:S04]  /*00d0*/  IMAD R5, R0, R6, R7 ;  /* 0x0000000600057224 */ /* 0x000fc800078e0207 */
[----:B----4-:R-:W-:Y:S02]  /*00e0*/  IMAD.WIDE R2, R5, 0x4, R2 ;  /* 0x0000000405027825 */ /* 0x010fe400078e0202 */
[----:B------:R-:W0:Y:S04]  /*00f0*/  LDC.64 R4, c[0x0][0x388] ;  /* 0x0000e200ff047b82 */ /* 0x000e280000000a00 */
[----:B--2---:R-:W2:Y:S01]  /*0100*/  LDG.E R3, desc[UR4][R2.64] ;  /* 0x0000000402037981 */ /* 0x004ea2000c1e1900 */
[----:B------:R-:W-:-:S04]  /*0110*/  IMAD R7, R7, R6, R0 ;  /* 0x0000000607077224 */ /* 0x000fc800078e0200 */
[----:B0-----:R-:W-:-:S05]  /*0120*/  IMAD.WIDE R4, R7, 0x4, R4 ;  /* 0x0000000407047825 */ /* 0x001fca00078e0204 */
[----:B--2---:R-:W-:Y:S01]  /*0130*/  STG.E desc[UR4][R4.64], R3 ;  /* 0x0000000304007986 */ /* 0x004fe2000c101904 */
[----:B------:R-:W-:Y:S05]  /*0140*/  EXIT ;  /* 0x000000000000794d */ /* 0x000fea0003800000 */
.L_x_3:
        /* <DEDUP_REMOVED lines=11> */
.L_x_8:


//--------------------- .text._Z5gInitPf          --------------------------
	.section	.text._Z5gInitPf,"ax",@progbits
	.align	128
        .global         _Z5gInitPf
        .type           _Z5gInitPf,@function
        .size           _Z5gInitPf,(.L_x_9 - _Z5gInitPf)
        .other          _Z5gInitPf,@"STO_CUDA_ENTRY STV_DEFAULT"
_Z5gInitPf:
.text._Z5gInitPf:
[----:B------:R-:W-:Y:S01]  /*0000*/  LDC R1, c[0x0][0x37c] ;  /* 0x0000df00ff017b82 */ /* 0x000fe20000000800 */
[----:B------:R-:W0:Y:S01]  /*0010*/  S2R R0, SR_TID.Y ;  /* 0x0000000000007919 */ /* 0x000e220000002200 */
[----:B------:R-:W1:Y:S06]  /*0020*/  LDCU UR7, c[0x0][0x360] ;  /* 0x00006c00ff0777ac */ /* 0x000e6c0008000800 */
[----:B------:R-:W0:Y:S01]  /*0030*/  S2UR UR4, SR_CTAID.Y ;  /* 0x00000000000479c3 */ /* 0x000e220000002600 */
[----:B------:R-:W1:Y:S07]  /*0040*/  S2R R5, SR_TID.X ;  /* 0x0000000000057919 */ /* 0x000e6e0000002100 */
[----:B------:R-:W0:Y:S08]  /*0050*/  LDC R7, c[0x0][0x364] ;  /* 0x0000d900ff077b82 */ /* 0x000e300000000800 */
[----:B------:R-:W2:Y:S08]  /*0060*/  S2UR UR6, SR_CTAID.X ;  /* 0x00000000000679c3 */ /* 0x000eb00000002500 */
[----:B------:R-:W2:Y:S08]  /*0070*/  LDC R9, c[0x0][0x370] ;  /* 0x0000dc00ff097b82 */ /* 0x000eb00000000800 */
[----:B------:R-:W3:Y:S01]  /*0080*/  LDC.64 R2, c[0x0][0x380] ;  /* 0x0000e000ff027b82 */ /* 0x000ee20000000a00 */
[----:B0-----:R-:W-:Y:S01]  /*0090*/  IMAD R0, R7, UR4, R0 ;  /* 0x0000000407007c24 */ /* 0x001fe2000f8e0200 */
[----:B------:R-:W0:Y:S03]  /*00a0*/  LDCU.64 UR4, c[0x0][0x358] ;  /* 0x00006b00ff0477ac */ /* 0x000e260008000a00 */
[----:B--2---:R-:W-:-:S04]  /*00b0*/  IMAD R0, R0, R9, UR6 ;  /* 0x0000000600007e24 */ /* 0x004fc8000f8e0209 */
[----:B-1----:R-:W-:-:S04]  /*00c0*/  IMAD R5, R0, UR7, R5 ;  /* 0x0000000700057c24 */ /* 0x002fc8000f8e0205 */
[----:B---3--:R-:W-:Y:S01]  /*00d0*/  IMAD.WIDE R2, R5, 0x4, R2 ;  /* 0x0000000405027825 */ /* 0x008fe200078e0202 */
[----:B------:R-:W-:-:S05]  /*00e0*/  I2FP.F32.S32 R5, R5 ;  /* 0x0000000500057245 */ /* 0x000fca0000201400 */
[----:B0-----:R-:W-:Y:S01]  /*00f0*/  STG.E desc[UR4][R2.64], R5 ;  /* 0x0000000502007986 */ /* 0x001fe2000c101904 */
[----:B------:R-:W-:Y:S05]  /*0100*/  EXIT ;  /* 0x000000000000794d */ /* 0x000fea0003800000 */
.L_x_4:
        /* <DEDUP_REMOVED lines=15> */
.L_x_9:


//--------------------- .nv.shared._Z15gTransposeSM_WCPfS_ --------------------------
	.section	.nv.shared._Z15gTransposeSM_WCPfS_,"aw",@nobits
	.sectionflags	@""
	.align	4
.nv.shared._Z15gTransposeSM_WCPfS_:
	.zero		5248


//--------------------- .nv.shared.reserved.0     --------------------------
	.section	.nv.shared.reserved.0,"aw",@nobits
	.weak		__nv_reservedSMEM_offset_0_alias
	.size		__nv_reservedSMEM_offset_0_alias, 0, 64
	.other		__nv_reservedSMEM_offset_0_alias,@"STO_CUDA_RESERVED_SHARED STV_DEFAULT"
__nv_reservedSMEM_offset_0_alias:
	.zero		0
	.zero		64


//--------------------- .nv.shared._Z12gTransposeSMPfS_ --------------------------
	.section	.nv.shared._Z12gTransposeSMPfS_,"aw",@nobits
	.sectionflags	@""
	.align	4
.nv.shared._Z12gTransposeSMPfS_:
	.zero		5120


//--------------------- .nv.constant0._Z15gTransposeSM_WCPfS_ --------------------------
	.section	.nv.constant0._Z15gTransposeSM_WCPfS_,"a",@progbits
	.sectionflags	@""
	.align	4
.nv.constant0._Z15gTransposeSM_WCPfS_:
	.zero		912


//--------------------- .nv.constant0._Z12gTransposeSMPfS_ --------------------------
	.section	.nv.constant0._Z12gTransposeSMPfS_,"a",@progbits
	.sectionflags	@""
	.align	4
.nv.constant0._Z12gTransposeSMPfS_:
	.zero		912


//--------------------- .nv.constant0._Z11gTranspose2PfS_ --------------------------
	.section	.nv.constant0._Z11gTranspose2PfS_,"a",@progbits
	.sectionflags	@""
	.align	4
.nv.constant0._Z11gTranspose2PfS_:
	.zero		912


//--------------------- .nv.constant0._Z11gTranspose1PfS_ --------------------------
	.section	.nv.constant0._Z11gTranspose1PfS_,"a",@progbits
	.sectionflags	@""
	.align	4
.nv.constant0._Z11gTranspose1PfS_:
	.zero		912


//--------------------- .nv.constant0._Z5gInitPf  --------------------------
	.section	.nv.constant0._Z5gInitPf,"a",@progbits
	.sectionflags	@""
	.align	4
.nv.constant0._Z5gInitPf:
	.zero		904


//--------------------- SYMBOLS --------------------------

	.type		.nv.reservedSmem.offset0,@object
	.size		.nv.reservedSmem.offset0,0x4
	.type		.nv.reservedSmem.cap,@object
	.size		.nv.reservedSmem.cap,0x4
